//
// Generated by NVIDIA NVVM Compiler
//
// Compiler Build ID: CL-36424714
// Cuda compilation tools, release 13.0, V13.0.88
// Based on NVVM 20.0.0
//

.version 9.0
.target sm_100
.address_size 64

	// .globl	_Z14closure_kernelPbS_S_S_iii
// _ZZ14closure_kernelPbS_S_S_iiiE9cond2Flag has been demoted
// _ZZ14closure_kernelPbS_S_S_iiiE9cond3Flag has been demoted
// _ZZ14closure_kernelPbS_S_S_iiiE9cond4Flag has been demoted

.visible .entry _Z14closure_kernelPbS_S_S_iii(
	.param .u64 .ptr .align 1 _Z14closure_kernelPbS_S_S_iii_param_0,
	.param .u64 .ptr .align 1 _Z14closure_kernelPbS_S_S_iii_param_1,
	.param .u64 .ptr .align 1 _Z14closure_kernelPbS_S_S_iii_param_2,
	.param .u64 .ptr .align 1 _Z14closure_kernelPbS_S_S_iii_param_3,
	.param .u32 _Z14closure_kernelPbS_S_S_iii_param_4,
	.param .u32 _Z14closure_kernelPbS_S_S_iii_param_5,
	.param .u32 _Z14closure_kernelPbS_S_S_iii_param_6
)
{
	.reg .pred 	%p<28>;
	.reg .b16 	%rs<12>;
	.reg .b32 	%r<57>;
	.reg .b64 	%rd<27>;
	// demoted variable
	.shared .align 4 .b8 _ZZ14closure_kernelPbS_S_S_iiiE9cond2Flag[100];
	// demoted variable
	.shared .align 4 .b8 _ZZ14closure_kernelPbS_S_S_iiiE9cond3Flag[100];
	// demoted variable
	.shared .align 4 .b8 _ZZ14closure_kernelPbS_S_S_iiiE9cond4Flag[100];
	ld.param.u64 	%rd6, [_Z14closure_kernelPbS_S_S_iii_param_0];
	ld.param.u64 	%rd7, [_Z14closure_kernelPbS_S_S_iii_param_1];
	ld.param.u64 	%rd4, [_Z14closure_kernelPbS_S_S_iii_param_2];
	ld.param.u64 	%rd5, [_Z14closure_kernelPbS_S_S_iii_param_3];
	ld.param.u32 	%r10, [_Z14closure_kernelPbS_S_S_iii_param_4];
	ld.param.u32 	%r8, [_Z14closure_kernelPbS_S_S_iii_param_5];
	ld.param.u32 	%r9, [_Z14closure_kernelPbS_S_S_iii_param_6];
	cvta.to.global.u64 	%rd1, %rd6;
	cvta.to.global.u64 	%rd2, %rd7;
	mov.u32 	%r11, %tid.x;
	add.s32 	%r1, %r11, 1;
	mov.u32 	%r2, %tid.y;
	setp.ge.s32 	%p4, %r1, %r10;
	setp.ge.s32 	%p5, %r2, %r8;
	or.pred  	%p6, %p4, %p5;
	@%p6 bra 	$L__BB0_20;
	mov.u32 	%r3, %tid.z;
	setp.ne.s32 	%p7, %r3, 0;
	@%p7 bra 	$L__BB0_3;
	mad.lo.s32 	%r12, %r8, %r1, %r2;
	shl.b32 	%r13, %r12, 2;
	mov.u32 	%r14, _ZZ14closure_kernelPbS_S_S_iiiE9cond2Flag;
	add.s32 	%r15, %r14, %r13;
	mov.b32 	%r16, 0;
	st.shared.u32 	[%r15], %r16;
	mov.u32 	%r17, _ZZ14closure_kernelPbS_S_S_iiiE9cond3Flag;
	add.s32 	%r18, %r17, %r13;
	st.shared.u32 	[%r18], %r16;
	mov.u32 	%r19, _ZZ14closure_kernelPbS_S_S_iiiE9cond4Flag;
	add.s32 	%r20, %r19, %r13;
	st.shared.u32 	[%r20], %r16;
$L__BB0_3:
	bar.sync 	0;
	setp.ge.s32 	%p9, %r3, %r9;
	cvt.u64.u32 	%rd8, %r3;
	add.s64 	%rd3, %rd1, %rd8;
	mov.pred 	%p27, 0;
	@%p9 bra 	$L__BB0_16;
	shl.b32 	%r21, %r2, 2;
	or.b32  	%r22, %r21, 3;
	mul.lo.s32 	%r4, %r22, %r9;
	add.s32 	%r23, %r4, %r3;
	cvt.u64.u32 	%rd9, %r23;
	add.s64 	%rd10, %rd2, %rd9;
	ld.global.u8 	%rs2, [%rd10];
	setp.eq.s16 	%p11, %rs2, 0;
	mov.pred 	%p27, 0;
	@%p11 bra 	$L__BB0_7;
	cvta.to.global.u64 	%rd12, %rd4;
	add.s64 	%rd13, %rd12, %rd8;
	ld.global.u8 	%rs3, [%rd13];
	setp.eq.s16 	%p13, %rs3, 0;
	@%p13 bra 	$L__BB0_7;
	cvta.to.global.u64 	%rd15, %rd5;
	add.s64 	%rd16, %rd15, %rd8;
	ld.global.u8 	%rs4, [%rd16];
	setp.eq.s16 	%p27, %rs4, 0;
$L__BB0_7:
	mad.lo.s32 	%r5, %r9, -3, %r4;
	add.s32 	%r24, %r9, %r3;
	add.s32 	%r6, %r24, %r5;
	cvt.u64.u32 	%rd17, %r6;
	add.s64 	%rd18, %rd2, %rd17;
	ld.global.u8 	%rs5, [%rd18];
	setp.eq.s16 	%p14, %rs5, 0;
	mad.lo.s32 	%r25, %r9, %r1, %r3;
	cvt.u64.u32 	%rd19, %r25;
	add.s64 	%rd20, %rd1, %rd19;
	ld.global.u8 	%rs1, [%rd20];
	@%p14 bra 	$L__BB0_10;
	setp.ne.s16 	%p15, %rs1, 0;
	@%p15 bra 	$L__BB0_10;
	mad.lo.s32 	%r26, %r8, %r1, %r2;
	shl.b32 	%r27, %r26, 2;
	mov.u32 	%r28, _ZZ14closure_kernelPbS_S_S_iiiE9cond2Flag;
	add.s32 	%r29, %r28, %r27;
	atom.shared.exch.b32 	%r30, [%r29], 1;
$L__BB0_10:
	setp.eq.s16 	%p16, %rs1, 0;
	@%p16 bra 	$L__BB0_13;
	add.s32 	%r31, %r6, %r9;
	cvt.u64.u32 	%rd21, %r31;
	add.s64 	%rd22, %rd2, %rd21;
	ld.global.u8 	%rs8, [%rd22];
	setp.eq.s16 	%p17, %rs8, 0;
	@%p17 bra 	$L__BB0_13;
	mad.lo.s32 	%r32, %r8, %r1, %r2;
	shl.b32 	%r33, %r32, 2;
	mov.u32 	%r34, _ZZ14closure_kernelPbS_S_S_iiiE9cond3Flag;
	add.s32 	%r35, %r34, %r33;
	atom.shared.exch.b32 	%r36, [%r35], 1;
$L__BB0_13:
	ld.global.u8 	%rs9, [%rd3];
	setp.eq.s16 	%p18, %rs9, 0;
	@%p18 bra 	$L__BB0_16;
	add.s32 	%r37, %r5, %r3;
	cvt.u64.u32 	%rd23, %r37;
	add.s64 	%rd24, %rd2, %rd23;
	ld.global.u8 	%rs10, [%rd24];
	setp.eq.s16 	%p19, %rs10, 0;
	@%p19 bra 	$L__BB0_16;
	mad.lo.s32 	%r38, %r8, %r1, %r2;
	shl.b32 	%r39, %r38, 2;
	mov.u32 	%r40, _ZZ14closure_kernelPbS_S_S_iiiE9cond4Flag;
	add.s32 	%r41, %r40, %r39;
	atom.shared.exch.b32 	%r42, [%r41], 1;
$L__BB0_16:
	bar.sync 	0;
	mad.lo.s32 	%r7, %r8, %r1, %r2;
	shl.b32 	%r43, %r7, 2;
	mov.u32 	%r44, _ZZ14closure_kernelPbS_S_S_iiiE9cond2Flag;
	add.s32 	%r45, %r44, %r43;
	ld.shared.u32 	%r46, [%r45];
	setp.eq.s32 	%p20, %r46, 1;
	not.pred 	%p21, %p27;
	or.pred  	%p22, %p21, %p20;
	@%p22 bra 	$L__BB0_19;
	mov.u32 	%r49, _ZZ14closure_kernelPbS_S_S_iiiE9cond4Flag;
	add.s32 	%r50, %r49, %r43;
	ld.shared.u32 	%r51, [%r50];
	setp.ne.s32 	%p23, %r51, 1;
	mov.u32 	%r53, _ZZ14closure_kernelPbS_S_S_iiiE9cond3Flag;
	add.s32 	%r54, %r53, %r43;
	ld.shared.u32 	%r55, [%r54];
	setp.eq.s32 	%p24, %r55, 1;
	or.pred  	%p25, %p24, %p23;
	@%p25 bra 	$L__BB0_19;
	mul.lo.s32 	%r56, %r9, %r1;
	cvt.s64.s32 	%rd25, %r56;
	add.s64 	%rd26, %rd3, %rd25;
	mov.b16 	%rs11, 1;
	st.global.u8 	[%rd26], %rs11;
	st.global.u8 	[%rd3], %rs11;
$L__BB0_19:
	bar.sync 	0;
$L__BB0_20:
	ret;

}


// ===== COMPILED SASS (sm_100) =====

	.target	sm_100

	.elftype	@"ET_EXEC"


//--------------------- .note.nv.tkinfo           --------------------------
	.section	.note.nv.tkinfo,"",@"SHT_NOTE"
	.sectionflags	@"SHF_NOTE_NV_TKINFO"
	.tkinfo
        /*0018*/ 	.word	0x00000002
        /*0030*/ 	.string	""
        /*0030*/ 	.string	"ptxas"
        /*0030*/ 	.string	"Cuda compilation tools, release 13.0, V13.0.88"
        /*0030*/ 	.string	"Build cuda_13.0.r13.0/compiler.36424714_0"
        /*0030*/ 	.string	"-arch sm_100 -m 64 "



//--------------------- .note.nv.cuinfo           --------------------------
	.section	.note.nv.cuinfo,"",@"SHT_NOTE"
	.sectionflags	@"SHF_NOTE_NV_CUINFO"
        /*0018*/ 	.short	0x0002
        /*001a*/ 	.short	0x0064
        /*001c*/ 	.short	0x0082
	.zero		2


//--------------------- .nv.info                  --------------------------
	.section	.nv.info,"",@"SHT_CUDA_INFO"
	.align	4


	//----- nvinfo : EIATTR_REGCOUNT
	.align		4
        /*0000*/ 	.byte	0x04, 0x2f
        /*0002*/ 	.short	(.L_1 - .L_0)
	.align		4
.L_0:
        /*0004*/ 	.word	index@(_Z14closure_kernelPbS_S_S_iii)
        /*0008*/ 	.word	0x00000014


	//----- nvinfo : EIATTR_FRAME_SIZE
	.align		4
.L_1:
        /*000c*/ 	.byte	0x04, 0x11
        /*000e*/ 	.short	(.L_3 - .L_2)
	.align		4
.L_2:
        /*0010*/ 	.word	index@(_Z14closure_kernelPbS_S_S_iii)
        /*0014*/ 	.word	0x00000000


	//----- nvinfo : EIATTR_MIN_STACK_SIZE
	.align		4
.L_3:
        /*0018*/ 	.byte	0x04, 0x12
        /*001a*/ 	.short	(.L_5 - .L_4)
	.align		4
.L_4:
        /*001c*/ 	.word	index@(_Z14closure_kernelPbS_S_S_iii)
        /*0020*/ 	.word	0x00000000
.L_5:


//--------------------- .nv.compat                --------------------------
	.section	.nv.compat,"",@"SHT_CUDA_COMPAT_INFO"
	.align	4
        /*0000*/ 	.byte	0x02, 0x09, 0x00, 0x00, 0x02, 0x02, 0x01, 0x00, 0x02, 0x05, 0x05, 0x00, 0x03, 0x07, 0x01, 0x01
        /*0010*/ 	.byte	0x02, 0x03, 0x00, 0x00, 0x02, 0x06, 0x01, 0x00, 0x04, 0x0b, 0x08, 0x00, 0x09, 0x00, 0x00, 0x00
        /*0020*/ 	.byte	0x00, 0x00, 0x00, 0x00


//--------------------- .nv.info._Z14closure_kernelPbS_S_S_iii --------------------------
	.section	.nv.info._Z14closure_kernelPbS_S_S_iii,"",@"SHT_CUDA_INFO"
	.sectionflags	@""
	.align	4


	//----- nvinfo : EIATTR_CUDA_API_VERSION
	.align		4
        /*0000*/ 	.byte	0x04, 0x37
        /*0002*/ 	.short	(.L_7 - .L_6)
.L_6:
        /*0004*/ 	.word	0x00000082


	//----- nvinfo : EIATTR_KPARAM_INFO
	.align		4
.L_7:
        /*0008*/ 	.byte	0x04, 0x17
        /*000a*/ 	.short	(.L_9 - .L_8)
.L_8:
        /*000c*/ 	.word	0x00000000
        /*0010*/ 	.short	0x0006
        /*0012*/ 	.short	0x0028
        /*0014*/ 	.byte	0x00, 0xf0, 0x11, 0x00


	//----- nvinfo : EIATTR_KPARAM_INFO
	.align		4
.L_9:
        /*0018*/ 	.byte	0x04, 0x17
        /*001a*/ 	.short	(.L_11 - .L_10)
.L_10:
        /*001c*/ 	.word	0x00000000
        /*0020*/ 	.short	0x0005
        /*0022*/ 	.short	0x0024
        /*0024*/ 	.byte	0x00, 0xf0, 0x11, 0x00


	//----- nvinfo : EIATTR_KPARAM_INFO
	.align		4
.L_11:
        /*0028*/ 	.byte	0x04, 0x17
        /*002a*/ 	.short	(.L_13 - .L_12)
.L_12:
        /*002c*/ 	.word	0x00000000
        /*0030*/ 	.short	0x0004
        /*0032*/ 	.short	0x0020
        /*0034*/ 	.byte	0x00, 0xf0, 0x11, 0x00


	//----- nvinfo : EIATTR_KPARAM_INFO
	.align		4
.L_13:
        /*0038*/ 	.byte	0x04, 0x17
        /*003a*/ 	.short	(.L_15 - .L_14)
.L_14:
        /*003c*/ 	.word	0x00000000
        /*0040*/ 	.short	0x0003
        /*0042*/ 	.short	0x0018
        /*0044*/ 	.byte	0x00, 0xf5, 0x21, 0x00


	//----- nvinfo : EIATTR_KPARAM_INFO
	.align		4
.L_15:
        /*0048*/ 	.byte	0x04, 0x17
        /*004a*/ 	.short	(.L_17 - .L_16)
.L_16:
        /*004c*/ 	.word	0x00000000
        /*0050*/ 	.short	0x0002
        /*0052*/ 	.short	0x0010
        /*0054*/ 	.byte	0x00, 0xf5, 0x21, 0x00


	//----- nvinfo : EIATTR_KPARAM_INFO
	.align		4
.L_17:
        /*0058*/ 	.byte	0x04, 0x17
        /*005a*/ 	.short	(.L_19 - .L_18)
.L_18:
        /*005c*/ 	.word	0x00000000
        /*0060*/ 	.short	0x0001
        /*0062*/ 	.short	0x0008
        /*0064*/ 	.byte	0x00, 0xf5, 0x21, 0x00


	//----- nvinfo : EIATTR_KPARAM_INFO
	.align		4
.L_19:
        /*0068*/ 	.byte	0x04, 0x17
        /*006a*/ 	.short	(.L_21 - .L_20)
.L_20:
        /*006c*/ 	.word	0x00000000
        /*0070*/ 	.short	0x0000
        /*0072*/ 	.short	0x0000
        /*0074*/ 	.byte	0x00, 0xf5, 0x21, 0x00


	//----- nvinfo : EIATTR_SPARSE_MMA_MASK
	.align		4
.L_21:
        /*0078*/ 	.byte	0x03, 0x50
        /*007a*/ 	.short	0x0000


	//----- nvinfo : EIATTR_MAXREG_COUNT
	.align		4
        /*007c*/ 	.byte	0x03, 0x1b
        /*007e*/ 	.short	0x00ff


	//----- nvinfo : EIATTR_NUM_BARRIERS
	.align		4
        /*0080*/ 	.byte	0x02, 0x4c
        /*0082*/ 	.byte	0x01
	.zero		1


	//----- nvinfo : EIATTR_MERCURY_ISA_VERSION
	.align		4
        /*0084*/ 	.byte	0x03, 0x5f
        /*0086*/ 	.short	0x0101


	//----- nvinfo : EIATTR_VRC_CTA_INIT_COUNT
	.align		4
        /*0088*/ 	.byte	0x02, 0x4a
	.zero		1
	.zero		1


	//----- nvinfo : EIATTR_EXIT_INSTR_OFFSETS
	.align		4
        /*008c*/ 	.byte	0x04, 0x1c
        /*008e*/ 	.short	(.L_23 - .L_22)


	//   ....[0]....
.L_22:
        /*0090*/ 	.word	0x00000070


	//   ....[1]....
        /*0094*/ 	.word	0x00000900


	//----- nvinfo : EIATTR_CRS_STACK_SIZE
	.align		4
.L_23:
        /*0098*/ 	.byte	0x04, 0x1e
        /*009a*/ 	.short	(.L_25 - .L_24)
.L_24:
        /*009c*/ 	.word	0x00000000


	//----- nvinfo : EIATTR_CBANK_PARAM_SIZE
	.align		4
.L_25:
        /*00a0*/ 	.byte	0x03, 0x19
        /*00a2*/ 	.short	0x002c


	//----- nvinfo : EIATTR_PARAM_CBANK
	.align		4
        /*00a4*/ 	.byte	0x04, 0x0a
        /*00a6*/ 	.short	(.L_27 - .L_26)
	.align		4
.L_26:
        /*00a8*/ 	.word	index@(.nv.constant0._Z14closure_kernelPbS_S_S_iii)
        /*00ac*/ 	.short	0x0380
        /*00ae*/ 	.short	0x002c


	//----- nvinfo : EIATTR_SW_WAR
	.align		4
.L_27:
        /*00b0*/ 	.byte	0x04, 0x36
        /*00b2*/ 	.short	(.L_29 - .L_28)
.L_28:
        /*00b4*/ 	.word	0x00000008
.L_29:


//--------------------- .nv.callgraph             --------------------------
	.section	.nv.callgraph,"",@"SHT_CUDA_CALLGRAPH"
	.align	4
	.sectionentsize	8
	.align		4
        /*0000*/ 	.word	0x00000000
	.align		4
        /*0004*/ 	.word	0xffffffff
	.align		4
        /*0008*/ 	.word	0x00000000
	.align		4
        /*000c*/ 	.word	0xfffffffe
	.align		4
        /*0010*/ 	.word	0x00000000
	.align		4
        /*0014*/ 	.word	0xfffffffd
	.align		4
        /*0018*/ 	.word	0x00000000
	.align		4
        /*001c*/ 	.word	0xfffffffc


//--------------------- .text._Z14closure_kernelPbS_S_S_iii --------------------------
	.section	.text._Z14closure_kernelPbS_S_S_iii,"ax",@progbits
	.align	128
        .global         _Z14closure_kernelPbS_S_S_iii
        .type           _Z14closure_kernelPbS_S_S_iii,@function
        .size           _Z14closure_kernelPbS_S_S_iii,(.L_x_13 - _Z14closure_kernelPbS_S_S_iii)
        .other          _Z14closure_kernelPbS_S_S_iii,@"STO_CUDA_ENTRY STV_DEFAULT"
_Z14closure_kernelPbS_S_S_iii:
.text._Z14closure_kernelPbS_S_S_iii:
[----:B------:R-:W-:Y:S01]  /*0000*/  LDC R1, c[0x0][0x37c] ;  /* 0x0000df00ff017b82 */ /* 0x000fe20000000800 */
[----:B------:R-:W0:Y:S01]  /*0010*/  S2R R7, SR_TID.X ;  /* 0x0000000000077919 */ /* 0x000e220000002100 */
[----:B------:R-:W1:Y:S01]  /*0020*/  LDCU.64 UR8, c[0x0][0x3a0] ;  /* 0x00007400ff0877ac */ /* 0x000e620008000a00 */
[----:B------:R-:W1:Y:S01]  /*0030*/  S2R R0, SR_TID.Y ;  /* 0x0000000000007919 */ /* 0x000e620000002200 */
[----:B0-----:R-:W-:Y:S01]  /*0040*/  VIADD R7, R7, 0x1 ;  /* 0x0000000107077836 */ /* 0x001fe20000000000 */
[----:B-1----:R-:W-:-:S04]  /*0050*/  ISETP.GE.AND P0, PT, R0, UR9, PT ;  /* 0x0000000900007c0c */ /* 0x002fc8000bf06270 */
[----:B------:R-:W-:-:S13]  /*0060*/  ISETP.GE.OR P0, PT, R7, UR8, P0 ;  /* 0x0000000807007c0c */ /* 0x000fda0008706670 */
[----:B------:R-:W-:Y:S05]  /*0070*/  @P0 EXIT ;  /* 0x000000000000094d */ /* 0x000fea0003800000 */
[----:B------:R-:W0:Y:S01]  /*0080*/  S2R R9, SR_TID.Z ;  /* 0x0000000000097919 */ /* 0x000e220000002300 */
[----:B------:R-:W1:Y:S01]  /*0090*/  LDC R6, c[0x0][0x3a8] ;  /* 0x0000ea00ff067b82 */ /* 0x000e620000000800 */
[----:B------:R-:W2:Y:S01]  /*00a0*/  LDCU.64 UR10, c[0x0][0x380] ;  /* 0x00007000ff0a77ac */ /* 0x000ea20008000a00 */
[----:B------:R-:W-:Y:S01]  /*00b0*/  BSSY.RECONVERGENT B0, `(.L_x_0) ;  /* 0x0000011000007945 */ /* 0x000fe20003800200 */
[----:B0-----:R-:W-:-:S13]  /*00c0*/  ISETP.NE.AND P0, PT, R9, RZ, PT ;  /* 0x000000ff0900720c */ /* 0x001fda0003f05270 */
[----:B--2---:R-:W-:Y:S05]  /*00d0*/  @P0 BRA `(.L_x_1) ;  /* 0x0000000000380947 */ /* 0x004fea0003800000 */
[----:B------:R-:W0:Y:S01]  /*00e0*/  S2UR UR6, SR_CgaCtaId ;  /* 0x00000000000679c3 */ /* 0x000e220000008800 */
[----:B------:R-:W-:Y:S01]  /*00f0*/  UMOV UR4, 0x400 ;  /* 0x0000040000047882 */ /* 0x000fe20000000000 */
[----:B------:R-:W-:Y:S01]  /*0100*/  IMAD R2, R7, UR9, R0 ;  /* 0x0000000907027c24 */ /* 0x000fe2000f8e0200 */
[----:B------:R-:W-:Y:S02]  /*0110*/  UIADD3 UR5, UPT, UPT, UR4, 0x64, URZ ;  /* 0x0000006404057890 */ /* 0x000fe4000fffe0ff */
[----:B0-----:R-:W-:Y:S02]  /*0120*/  ULEA UR7, UR6, UR4, 0x18 ;  /* 0x0000000406077291 */ /* 0x001fe4000f8ec0ff */
[----:B------:R-:W-:Y:S02]  /*0130*/  UIADD3 UR4, UPT, UPT, UR4, 0xc8, URZ ;  /* 0x000000c804047890 */ /* 0x000fe4000fffe0ff */
[----:B------:R-:W-:Y:S02]  /*0140*/  ULEA UR5, UR6, UR5, 0x18 ;  /* 0x0000000506057291 */ /* 0x000fe4000f8ec0ff */
[----:B------:R-:W-:Y:S01]  /*0150*/  ULEA UR4, UR6, UR4, 0x18 ;  /* 0x0000000406047291 */ /* 0x000fe2000f8ec0ff */
[----:B------:R-:W-:-:S03]  /*0160*/  LEA R3, R2, UR7, 0x2 ;  /* 0x0000000702037c11 */ /* 0x000fc6000f8e10ff */
[C---:B------:R-:W-:Y:S02]  /*0170*/  LEA R4, R2.reuse, UR5, 0x2 ;  /* 0x0000000502047c11 */ /* 0x040fe4000f8e10ff */
[----:B------:R-:W-:Y:S01]  /*0180*/  LEA R2, R2, UR4, 0x2 ;  /* 0x0000000402027c11 */ /* 0x000fe2000f8e10ff */
[----:B------:R0:W-:Y:S04]  /*0190*/  STS [R3], RZ ;  /* 0x000000ff03007388 */ /* 0x0001e80000000800 */
[----:B------:R0:W-:Y:S04]  /*01a0*/  STS [R4], RZ ;  /* 0x000000ff04007388 */ /* 0x0001e80000000800 */
[----:B------:R0:W-:Y:S02]  /*01b0*/  STS [R2], RZ ;  /* 0x000000ff02007388 */ /* 0x0001e40000000800 */
.L_x_1:
[----:B------:R-:W-:Y:S05]  /*01c0*/  BSYNC.RECONVERGENT B0 ;  /* 0x0000000000007941 */ /* 0x000fea0003800200 */
.L_x_0:
[----:B------:R-:W-:Y:S01]  /*01d0*/  BAR.SYNC.DEFER_BLOCKING 0x0 ;  /* 0x0000000000007b1d */ /* 0x000fe20000010000 */
[C---:B-1----:R-:W-:Y:S02]  /*01e0*/  ISETP.GE.AND P1, PT, R9.reuse, R6, PT ;  /* 0x000000060900720c */ /* 0x042fe40003f26270 */
[----:B0-----:R-:W-:Y:S02]  /*01f0*/  IADD3 R2, P2, PT, R9, UR10, RZ ;  /* 0x0000000a09027c10 */ /* 0x001fe4000ff5e0ff */
[----:B------:R-:W-:Y:S01]  /*0200*/  PLOP3.LUT P0, PT, PT, PT, PT, 0x8, 0x80 ;  /* 0x000000000080781c */ /* 0x000fe20003f0e170 */
[----:B------:R-:W0:Y:S01]  /*0210*/  LDCU.64 UR6, c[0x0][0x358] ;  /* 0x00006b00ff0677ac */ /* 0x000e220008000a00 */
[----:B------:R-:W-:Y:S01]  /*0220*/  BSSY.RECONVERGENT B0, `(.L_x_2) ;  /* 0x0000051000007945 */ /* 0x000fe20003800200 */
[----:B------:R-:W-:-:S06]  /*0230*/  IMAD.X R3, RZ, RZ, UR11, P2 ;  /* 0x0000000bff037e24 */ /* 0x000fcc00090e06ff */
[----:B------:R-:W-:Y:S05]  /*0240*/  @P1 BRA `(.L_x_3) ;  /* 0x0000000400381947 */ /* 0x000fea0003800000 */
[----:B------:R-:W1:Y:S01]  /*0250*/  LDC.64 R4, c[0x0][0x388] ;  /* 0x0000e200ff047b82 */ /* 0x000e620000000a00 */
[----:B------:R-:W-:Y:S01]  /*0260*/  LEA R11, R0, 0x3, 0x2 ;  /* 0x00000003000b7811 */ /* 0x000fe200078e10ff */
[-C--:B------:R-:W-:Y:S01]  /*0270*/  IMAD R16, R7, R6.reuse, R9 ;  /* 0x0000000607107224 */ /* 0x080fe200078e0209 */
[----:B0-----:R-:W2:Y:S03]  /*0280*/  LDG.E.U8 R10, desc[UR6][R2.64] ;  /* 0x00000006020a7981 */ /* 0x001ea6000c1e1100 */
[----:B------:R-:W-:Y:S01]  /*0290*/  IMAD R11, R11, R6, RZ ;  /* 0x000000060b0b7224 */ /* 0x000fe200078e02ff */
[----:B------:R-:W-:-:S03]  /*02a0*/  IADD3 R16, P1, PT, R16, UR10, RZ ;  /* 0x0000000a10107c10 */ /* 0x000fc6000ff3e0ff */
[----:B------:R-:W-:Y:S02]  /*02b0*/  IMAD.IADD R13, R11, 0x1, R9 ;  /* 0x000000010b0d7824 */ /* 0x000fe400078e0209 */
[----:B------:R-:W-:Y:S02]  /*02c0*/  IMAD R8, R6, -0x3, R11 ;  /* 0xfffffffd06087824 */ /* 0x000fe400078e020b */
[----:B------:R-:W-:-:S03]  /*02d0*/  IMAD.X R17, RZ, RZ, UR11, P1 ;  /* 0x0000000bff117e24 */ /* 0x000fc600088e06ff */
[----:B------:R-:W-:Y:S02]  /*02e0*/  IADD3 R11, PT, PT, R8, R6, R9 ;  /* 0x00000006080b7210 */ /* 0x000fe40007ffe009 */
[----:B------:R-:W3:Y:S01]  /*02f0*/  LDG.E.U8 R16, desc[UR6][R16.64] ;  /* 0x0000000610107981 */ /* 0x000ee2000c1e1100 */
[-C--:B-1----:R-:W-:Y:S02]  /*0300*/  IADD3 R12, P0, PT, R13, R4.reuse, RZ ;  /* 0x000000040d0c7210 */ /* 0x082fe40007f1e0ff */
[----:B------:R-:W-:-:S03]  /*0310*/  IADD3 R14, P1, PT, R11, R4, RZ ;  /* 0x000000040b0e7210 */ /* 0x000fc60007f3e0ff */
[--C-:B------:R-:W-:Y:S02]  /*0320*/  IMAD.X R13, RZ, RZ, R5.reuse, P0 ;  /* 0x000000ffff0d7224 */ /* 0x100fe400000e0605 */
[----:B------:R-:W-:-:S03]  /*0330*/  IMAD.X R15, RZ, RZ, R5, P1 ;  /* 0x000000ffff0f7224 */ /* 0x000fc600008e0605 */
[----:B------:R-:W4:Y:S04]  /*0340*/  LDG.E.U8 R12, desc[UR6][R12.64] ;  /* 0x000000060c0c7981 */ /* 0x000f28000c1e1100 */
[----:B------:R-:W5:Y:S01]  /*0350*/  LDG.E.U8 R14, desc[UR6][R14.64] ;  /* 0x000000060e0e7981 */ /* 0x000f62000c1e1100 */
[----:B------:R-:W-:Y:S01]  /*0360*/  BSSY.RECONVERGENT B1, `(.L_x_4) ;  /* 0x0000012000017945 */ /* 0x000fe20003800200 */
[----:B------:R-:W-:Y:S02]  /*0370*/  PLOP3.LUT P0, PT, PT, PT, PT, 0x8, 0x80 ;  /* 0x000000000080781c */ /* 0x000fe40003f0e170 */
[----:B--2---:R-:W-:Y:S02]  /*0380*/  ISETP.NE.AND P3, PT, R10, RZ, PT ;  /* 0x000000ff0a00720c */ /* 0x004fe40003f65270 */
[----:B---3--:R-:W-:-:S02]  /*0390*/  ISETP.NE.AND P1, PT, R16, RZ, PT ;  /* 0x000000ff1000720c */ /* 0x008fc40003f25270 */
[----:B----4-:R-:W-:Y:S02]  /*03a0*/  ISETP.NE.AND P4, PT, R12, RZ, PT ;  /* 0x000000ff0c00720c */ /* 0x010fe40003f85270 */
[----:B------:R-:W-:Y:S02]  /*03b0*/  ISETP.NE.AND P2, PT, R16, RZ, PT ;  /* 0x000000ff1000720c */ /* 0x000fe40003f45270 */
[----:B-----5:R-:W-:-:S09]  /*03c0*/  ISETP.EQ.OR P1, PT, R14, RZ, P1 ;  /* 0x000000ff0e00720c */ /* 0x020fd20000f22670 */
[----:B------:R-:W-:Y:S05]  /*03d0*/  @!P4 BRA `(.L_x_5) ;  /* 0x000000000028c947 */ /* 0x000fea0003800000 */
[----:B------:R-:W0:Y:S02]  /*03e0*/  LDCU.64 UR4, c[0x0][0x390] ;  /* 0x00007200ff0477ac */ /* 0x000e240008000a00 */
[----:B0-----:R-:W-:-:S05]  /*03f0*/  IADD3 R12, P4, PT, R9, UR4, RZ ;  /* 0x00000004090c7c10 */ /* 0x001fca000ff9e0ff */
[----:B------:R-:W-:-:S05]  /*0400*/  IMAD.X R13, RZ, RZ, UR5, P4 ;  /* 0x00000005ff0d7e24 */ /* 0x000fca000a0e06ff */
[----:B------:R-:W2:Y:S02]  /*0410*/  LDG.E.U8 R12, desc[UR6][R12.64] ;  /* 0x000000060c0c7981 */ /* 0x000ea4000c1e1100 */
[----:B--2---:R-:W-:-:S13]  /*0420*/  ISETP.NE.AND P4, PT, R12, RZ, PT ;  /* 0x000000ff0c00720c */ /* 0x004fda0003f85270 */
[----:B------:R-:W0:Y:S02]  /*0430*/  @P4 LDC.64 R14, c[0x0][0x398] ;  /* 0x0000e600ff0e4b82 */ /* 0x000e240000000a00 */
[----:B0-----:R-:W-:-:S05]  /*0440*/  @P4 IADD3 R14, P5, PT, R9, R14, RZ ;  /* 0x0000000e090e4210 */ /* 0x001fca0007fbe0ff */
[----:B------:R-:W-:-:S05]  /*0450*/  @P4 IMAD.X R15, RZ, RZ, R15, P5 ;  /* 0x000000ffff0f4224 */ /* 0x000fca00028e060f */
[----:B------:R-:W2:Y:S02]  /*0460*/  @P4 LDG.E.U8 R14, desc[UR6][R14.64] ;  /* 0x000000060e0e4981 */ /* 0x000ea4000c1e1100 */
[----:B--2---:R-:W-:-:S13]  /*0470*/  @P4 ISETP.EQ.AND P0, PT, R14, RZ, PT ;  /* 0x000000ff0e00420c */ /* 0x004fda0003f02270 */
.L_x_5:
[----:B------:R-:W-:Y:S05]  /*0480*/  BSYNC.RECONVERGENT B1 ;  /* 0x0000000000017941 */ /* 0x000fea0003800200 */
.L_x_4:
[----:B------:R-:W-:Y:S04]  /*0490*/  BSSY.RECONVERGENT B1, `(.L_x_6) ;  /* 0x0000009000017945 */ /* 0x000fe80003800200 */
[----:B------:R-:W-:Y:S05]  /*04a0*/  @P1 BRA `(.L_x_7) ;  /* 0x00000000001c1947 */ /* 0x000fea0003800000 */
[----:B------:R-:W0:Y:S01]  /*04b0*/  S2UR UR5, SR_CgaCtaId ;  /* 0x00000000000579c3 */ /* 0x000e220000008800 */
[----:B------:R-:W-:Y:S01]  /*04c0*/  UMOV UR4, 0x400 ;  /* 0x0000040000047882 */ /* 0x000fe20000000000 */
[----:B------:R-:W-:Y:S02]  /*04d0*/  IMAD R12, R7, UR9, R0 ;  /* 0x00000009070c7c24 */ /* 0x000fe4000f8e0200 */
[----:B------:R-:W-:Y:S01]  /*04e0*/  IMAD.MOV.U32 R10, RZ, RZ, 0x1 ;  /* 0x00000001ff0a7424 */ /* 0x000fe200078e00ff */
[----:B0-----:R-:W-:-:S06]  /*04f0*/  ULEA UR4, UR5, UR4, 0x18 ;  /* 0x0000000405047291 */ /* 0x001fcc000f8ec0ff */
[----:B------:R-:W-:-:S05]  /*0500*/  LEA R13, R12, UR4, 0x2 ;  /* 0x000000040c0d7c11 */ /* 0x000fca000f8e10ff */
[----:B------:R0:W-:Y:S02]  /*0510*/  ATOMS.EXCH RZ, [R13], R10 ;  /* 0x0000000a0dff738c */ /* 0x0001e40004000000 */
.L_x_7:
[----:B------:R-:W-:Y:S05]  /*0520*/  BSYNC.RECONVERGENT B1 ;  /* 0x0000000000017941 */ /* 0x000fea0003800200 */
.L_x_6:
[----:B------:R-:W-:Y:S04]  /*0530*/  BSSY.RECONVERGENT B1, `(.L_x_8) ;  /* 0x0000010000017945 */ /* 0x000fe80003800200 */
[----:B------:R-:W-:Y:S05]  /*0540*/  @!P2 BRA `(.L_x_9) ;  /* 0x000000000038a947 */ /* 0x000fea0003800000 */
[----:B------:R-:W-:-:S05]  /*0550*/  IMAD.IADD R11, R11, 0x1, R6 ;  /* 0x000000010b0b7824 */ /* 0x000fca00078e0206 */
[----:B0-----:R-:W-:-:S05]  /*0560*/  IADD3 R10, P1, PT, R11, R4, RZ ;  /* 0x000000040b0a7210 */ /* 0x001fca0007f3e0ff */
[----:B------:R-:W-:-:S05]  /*0570*/  IMAD.X R11, RZ, RZ, R5, P1 ;  /* 0x000000ffff0b7224 */ /* 0x000fca00008e0605 */
[----:B------:R-:W2:Y:S02]  /*0580*/  LDG.E.U8 R10, desc[UR6][R10.64] ;  /* 0x000000060a0a7981 */ /* 0x000ea4000c1e1100 */
[----:B--2---:R-:W-:-:S13]  /*0590*/  ISETP.NE.AND P1, PT, R10, RZ, PT ;  /* 0x000000ff0a00720c */ /* 0x004fda0003f25270 */
[----:B------:R-:W-:Y:S05]  /*05a0*/  @!P1 BRA `(.L_x_9) ;  /* 0x0000000000209947 */ /* 0x000fea0003800000 */
[----:B------:R-:W0:Y:S01]  /*05b0*/  S2UR UR5, SR_CgaCtaId ;  /* 0x00000000000579c3 */ /* 0x000e220000008800 */
[----:B------:R-:W-:Y:S01]  /*05c0*/  UMOV UR4, 0x400 ;  /* 0x0000040000047882 */ /* 0x000fe20000000000 */
[----:B------:R-:W-:Y:S01]  /*05d0*/  IMAD R10, R7, UR9, R0 ;  /* 0x00000009070a7c24 */ /* 0x000fe2000f8e0200 */
[----:B------:R-:W-:Y:S01]  /*05e0*/  UIADD3 UR4, UPT, UPT, UR4, 0x64, URZ ;  /* 0x0000006404047890 */ /* 0x000fe2000fffe0ff */
[----:B------:R-:W-:-:S03]  /*05f0*/  IMAD.MOV.U32 R11, RZ, RZ, 0x1 ;  /* 0x00000001ff0b7424 */ /* 0x000fc600078e00ff */
[----:B0-----:R-:W-:-:S06]  /*0600*/  ULEA UR4, UR5, UR4, 0x18 ;  /* 0x0000000405047291 */ /* 0x001fcc000f8ec0ff */
[----:B------:R-:W-:-:S05]  /*0610*/  LEA R10, R10, UR4, 0x2 ;  /* 0x000000040a0a7c11 */ /* 0x000fca000f8e10ff */
[----:B------:R1:W-:Y:S02]  /*0620*/  ATOMS.EXCH RZ, [R10], R11 ;  /* 0x0000000b0aff738c */ /* 0x0003e40004000000 */
.L_x_9:
[----:B------:R-:W-:Y:S05]  /*0630*/  BSYNC.RECONVERGENT B1 ;  /* 0x0000000000017941 */ /* 0x000fea0003800200 */
.L_x_8:
[----:B------:R-:W-:Y:S05]  /*0640*/  @!P3 BRA `(.L_x_3) ;  /* 0x000000000038b947 */ /* 0x000fea0003800000 */
[----:B------:R-:W-:-:S05]  /*0650*/  IMAD.IADD R9, R8, 0x1, R9 ;  /* 0x0000000108097824 */ /* 0x000fca00078e0209 */
[----:B------:R-:W-:-:S05]  /*0660*/  IADD3 R4, P1, PT, R9, R4, RZ ;  /* 0x0000000409047210 */ /* 0x000fca0007f3e0ff */
[----:B------:R-:W-:-:S05]  /*0670*/  IMAD.X R5, RZ, RZ, R5, P1 ;  /* 0x000000ffff057224 */ /* 0x000fca00008e0605 */
[----:B------:R-:W2:Y:S02]  /*0680*/  LDG.E.U8 R4, desc[UR6][R4.64] ;  /* 0x0000000604047981 */ /* 0x000ea4000c1e1100 */
[----:B--2---:R-:W-:-:S13]  /*0690*/  ISETP.NE.AND P1, PT, R4, RZ, PT ;  /* 0x000000ff0400720c */ /* 0x004fda0003f25270 */
[----:B------:R-:W-:Y:S05]  /*06a0*/  @!P1 BRA `(.L_x_3) ;  /* 0x0000000000209947 */ /* 0x000fea0003800000 */
[----:B------:R-:W2:Y:S01]  /*06b0*/  S2UR UR5, SR_CgaCtaId ;  /* 0x00000000000579c3 */ /* 0x000ea20000008800 */
[----:B------:R-:W-:Y:S01]  /*06c0*/  UMOV UR4, 0x400 ;  /* 0x0000040000047882 */ /* 0x000fe20000000000 */
[----:B------:R-:W-:Y:S01]  /*06d0*/  IMAD R4, R7, UR9, R0 ;  /* 0x0000000907047c24 */ /* 0x000fe2000f8e0200 */
[----:B------:R-:W-:Y:S01]  /*06e0*/  UIADD3 UR4, UPT, UPT, UR4, 0xc8, URZ ;  /* 0x000000c804047890 */ /* 0x000fe2000fffe0ff */
[----:B------:R-:W-:-:S03]  /*06f0*/  IMAD.MOV.U32 R5, RZ, RZ, 0x1 ;  /* 0x00000001ff057424 */ /* 0x000fc600078e00ff */
[----:B--2---:R-:W-:-:S06]  /*0700*/  ULEA UR4, UR5, UR4, 0x18 ;  /* 0x0000000405047291 */ /* 0x004fcc000f8ec0ff */
[----:B------:R-:W-:-:S05]  /*0710*/  LEA R4, R4, UR4, 0x2 ;  /* 0x0000000404047c11 */ /* 0x000fca000f8e10ff */
[----:B------:R2:W-:Y:S02]  /*0720*/  ATOMS.EXCH RZ, [R4], R5 ;  /* 0x0000000504ff738c */ /* 0x0005e40004000000 */
.L_x_3:
[----:B0-----:R-:W-:Y:S05]  /*0730*/  BSYNC.RECONVERGENT B0 ;  /* 0x0000000000007941 */ /* 0x001fea0003800200 */
.L_x_2:
[----:B------:R-:W0:Y:S08]  /*0740*/  S2UR UR10, SR_CgaCtaId ;  /* 0x00000000000a79c3 */ /* 0x000e300000008800 */
[----:B------:R-:W-:Y:S01]  /*0750*/  BAR.SYNC.DEFER_BLOCKING 0x0 ;  /* 0x0000000000007b1d */ /* 0x000fe20000010000 */
[----:B--2---:R-:W-:-:S05]  /*0760*/  IMAD R4, R7, UR9, R0 ;  /* 0x0000000907047c24 */ /* 0x004fca000f8e0200 */
[----:B------:R-:W-:Y:S01]  /*0770*/  UMOV UR8, 0x400 ;  /* 0x0000040000087882 */ /* 0x000fe20000000000 */
[----:B------:R-:W-:Y:S01]  /*0780*/  BSSY.RECONVERGENT B0, `(.L_x_10) ;  /* 0x0000016000007945 */ /* 0x000fe20003800200 */
[----:B0-----:R-:W-:-:S06]  /*0790*/  ULEA UR4, UR10, UR8, 0x18 ;  /* 0x000000080a047291 */ /* 0x001fcc000f8ec0ff */
[----:B------:R-:W-:-:S06]  /*07a0*/  LEA R0, R4, UR4, 0x2 ;  /* 0x0000000404007c11 */ /* 0x000fcc000f8e10ff */
[----:B------:R-:W0:Y:S02]  /*07b0*/  LDS R0, [R0] ;  /* 0x0000000000007984 */ /* 0x000e240000000800 */
[----:B0-----:R-:W-:-:S13]  /*07c0*/  ISETP.EQ.OR P0, PT, R0, 0x1, !P0 ;  /* 0x000000010000780c */ /* 0x001fda0004702670 */
[----:B------:R-:W-:Y:S05]  /*07d0*/  @P0 BRA `(.L_x_11) ;  /* 0x0000000000400947 */ /* 0x000fea0003800000 */
[----:B------:R-:W-:Y:S02]  /*07e0*/  UIADD3 UR4, UPT, UPT, UR8, 0xc8, URZ ;  /* 0x000000c808047890 */ /* 0x000fe4000fffe0ff */
[----:B------:R-:W-:Y:S02]  /*07f0*/  UIADD3 UR5, UPT, UPT, UR8, 0x64, URZ ;  /* 0x0000006408057890 */ /* 0x000fe4000fffe0ff */
[----:B------:R-:W-:Y:S02]  /*0800*/  ULEA UR4, UR10, UR4, 0x18 ;  /* 0x000000040a047291 */ /* 0x000fe4000f8ec0ff */
[----:B------:R-:W-:-:S04]  /*0810*/  ULEA UR5, UR10, UR5, 0x18 ;  /* 0x000000050a057291 */ /* 0x000fc8000f8ec0ff */
[C---:B------:R-:W-:Y:S02]  /*0820*/  LEA R8, R4.reuse, UR4, 0x2 ;  /* 0x0000000404087c11 */ /* 0x040fe4000f8e10ff */
[----:B------:R-:W-:-:S03]  /*0830*/  LEA R9, R4, UR5, 0x2 ;  /* 0x0000000504097c11 */ /* 0x000fc6000f8e10ff */
[----:B------:R-:W0:Y:S04]  /*0840*/  LDS R0, [R8] ;  /* 0x0000000008007984 */ /* 0x000e280000000800 */
[----:B------:R-:W2:Y:S01]  /*0850*/  LDS R4, [R9] ;  /* 0x0000000009047984 */ /* 0x000ea20000000800 */
[----:B0-----:R-:W-:Y:S01]  /*0860*/  ISETP.NE.AND P0, PT, R0, 0x1, PT ;  /* 0x000000010000780c */ /* 0x001fe20003f05270 */
[----:B------:R-:W-:-:S03]  /*0870*/  IMAD.MOV.U32 R0, RZ, RZ, 0x1 ;  /* 0x00000001ff007424 */ /* 0x000fc600078e00ff */
[----:B--2---:R-:W-:-:S13]  /*0880*/  ISETP.EQ.OR P0, PT, R4, 0x1, P0 ;  /* 0x000000010400780c */ /* 0x004fda0000702670 */
[----:B------:R-:W-:-:S05]  /*0890*/  @!P0 IMAD R7, R7, R6, RZ ;  /* 0x0000000607078224 */ /* 0x000fca00078e02ff */
[----:B------:R-:W-:-:S04]  /*08a0*/  @!P0 IADD3 R4, P1, PT, R7, R2, RZ ;  /* 0x0000000207048210 */ /* 0x000fc80007f3e0ff */
[----:B------:R-:W-:-:S05]  /*08b0*/  @!P0 LEA.HI.X.SX32 R5, R7, R3, 0x1, P1 ;  /* 0x0000000307058211 */ /* 0x000fca00008f0eff */
[----:B------:R0:W-:Y:S04]  /*08c0*/  @!P0 STG.E.U8 desc[UR6][R4.64], R0 ;  /* 0x0000000004008986 */ /* 0x0001e8000c101106 */
[----:B------:R0:W-:Y:S02]  /*08d0*/  @!P0 STG.E.U8 desc[UR6][R2.64], R0 ;  /* 0x0000000002008986 */ /* 0x0001e4000c101106 */
.L_x_11:
[----:B------:R-:W-:Y:S05]  /*08e0*/  BSYNC.RECONVERGENT B0 ;  /* 0x0000000000007941 */ /* 0x000fea0003800200 */
.L_x_10:
[----:B------:R-:W-:Y:S06]  /*08f0*/  BAR.SYNC.DEFER_BLOCKING 0x0 ;  /* 0x0000000000007b1d */ /* 0x000fec0000010000 */
[----:B------:R-:W-:Y:S05]  /*0900*/  EXIT ;  /* 0x000000000000794d */ /* 0x000fea0003800000 */
.L_x_12:
[----:B------:R-:W-:-:S00]  /*0910*/  BRA `(.L_x_12) ;  /* 0xfffffffc00fc7947 */ /* 0x000fc0000383ffff */
[----:B------:R-:W-:-:S00]  /*0920*/  NOP ;  /* 0x0000000000007918 */ /* 0x000fc00000000000 */
        /* <DEDUP_REMOVED lines=13> */
.L_x_13:


//--------------------- .nv.shared._Z14closure_kernelPbS_S_S_iii --------------------------
	.section	.nv.shared._Z14closure_kernelPbS_S_S_iii,"aw",@nobits
	.sectionflags	@""
	.align	4
.nv.shared._Z14closure_kernelPbS_S_S_iii:
	.zero		1324


//--------------------- .nv.shared.reserved.0     --------------------------
	.section	.nv.shared.reserved.0,"aw",@nobits
	.weak		__nv_reservedSMEM_offset_0_alias
	.size		__nv_reservedSMEM_offset_0_alias, 0, 64
	.other		__nv_reservedSMEM_offset_0_alias,@"STO_CUDA_RESERVED_SHARED STV_DEFAULT"
__nv_reservedSMEM_offset_0_alias:
	.zero		0
	.zero		64


//--------------------- .nv.constant0._Z14closure_kernelPbS_S_S_iii --------------------------
	.section	.nv.constant0._Z14closure_kernelPbS_S_S_iii,"a",@progbits
	.sectionflags	@""
	.align	4
.nv.constant0._Z14closure_kernelPbS_S_S_iii:
	.zero		940


//--------------------- SYMBOLS --------------------------

	.type		.nv.reservedSmem.offset0,@object
	.size		.nv.reservedSmem.offset0,0x4
	.type		.nv.reservedSmem.cap,@object
	.size		.nv.reservedSmem.cap,0x4
